//
// Generated by NVIDIA NVVM Compiler
//
// Compiler Build ID: CL-36424714
// Cuda compilation tools, release 13.0, V13.0.88
// Based on NVVM 20.0.0
//

.version 9.0
.target sm_100
.address_size 64

	// .globl	_Z21sum_of_squares_kernelPKfPfi

.visible .entry _Z21sum_of_squares_kernelPKfPfi(
	.param .u64 .ptr .align 1 _Z21sum_of_squares_kernelPKfPfi_param_0,
	.param .u64 .ptr .align 1 _Z21sum_of_squares_kernelPKfPfi_param_1,
	.param .u32 _Z21sum_of_squares_kernelPKfPfi_param_2
)
{
	.reg .pred 	%p<2>;
	.reg .b32 	%r<7>;
	.reg .b32 	%f<3>;
	.reg .b64 	%rd<10>;

	ld.param.u64 	%rd2, [_Z21sum_of_squares_kernelPKfPfi_param_0];
	ld.param.u64 	%rd3, [_Z21sum_of_squares_kernelPKfPfi_param_1];
	ld.param.u32 	%r2, [_Z21sum_of_squares_kernelPKfPfi_param_2];
	cvta.to.global.u64 	%rd1, %rd3;
	mov.u32 	%r3, %ctaid.x;
	mov.u32 	%r4, %ntid.x;
	mov.u32 	%r5, %tid.x;
	mad.lo.s32 	%r1, %r3, %r4, %r5;
	setp.ge.s32 	%p1, %r1, %r2;
	@%p1 bra 	$L__BB0_2;
	cvta.to.global.u64 	%rd6, %rd2;
	mul.wide.s32 	%rd7, %r1, 4;
	add.s64 	%rd8, %rd6, %rd7;
	ld.global.f32 	%f1, [%rd8];
	mul.f32 	%f2, %f1, %f1;
	add.s64 	%rd9, %rd1, %rd7;
	st.global.f32 	[%rd9], %f2;
	bra.uni 	$L__BB0_3;
$L__BB0_2:
	mul.wide.s32 	%rd4, %r1, 4;
	add.s64 	%rd5, %rd1, %rd4;
	mov.b32 	%r6, 0;
	st.global.u32 	[%rd5], %r6;
$L__BB0_3:
	ret;

}


// ===== COMPILED SASS (sm_100) =====

	.target	sm_100

	.elftype	@"ET_EXEC"


//--------------------- .note.nv.tkinfo           --------------------------
	.section	.note.nv.tkinfo,"",@"SHT_NOTE"
	.sectionflags	@"SHF_NOTE_NV_TKINFO"
	.tkinfo
        /*0018*/ 	.word	0x00000002
        /*0030*/ 	.string	""
        /*0030*/ 	.string	"ptxas"
        /*0030*/ 	.string	"Cuda compilation tools, release 13.0, V13.0.88"
        /*0030*/ 	.string	"Build cuda_13.0.r13.0/compiler.36424714_0"
        /*0030*/ 	.string	"-arch sm_100 -m 64 "



//--------------------- .note.nv.cuinfo           --------------------------
	.section	.note.nv.cuinfo,"",@"SHT_NOTE"
	.sectionflags	@"SHF_NOTE_NV_CUINFO"
        /*0018*/ 	.short	0x0002
        /*001a*/ 	.short	0x0064
        /*001c*/ 	.short	0x0082
	.zero		2


//--------------------- .nv.info                  --------------------------
	.section	.nv.info,"",@"SHT_CUDA_INFO"
	.align	4


	//----- nvinfo : EIATTR_REGCOUNT
	.align		4
        /*0000*/ 	.byte	0x04, 0x2f
        /*0002*/ 	.short	(.L_1 - .L_0)
	.align		4
.L_0:
        /*0004*/ 	.word	index@(_Z21sum_of_squares_kernelPKfPfi)
        /*0008*/ 	.word	0x0000000a


	//----- nvinfo : EIATTR_FRAME_SIZE
	.align		4
.L_1:
        /*000c*/ 	.byte	0x04, 0x11
        /*000e*/ 	.short	(.L_3 - .L_2)
	.align		4
.L_2:
        /*0010*/ 	.word	index@(_Z21sum_of_squares_kernelPKfPfi)
        /*0014*/ 	.word	0x00000000


	//----- nvinfo : EIATTR_MIN_STACK_SIZE
	.align		4
.L_3:
        /*0018*/ 	.byte	0x04, 0x12
        /*001a*/ 	.short	(.L_5 - .L_4)
	.align		4
.L_4:
        /*001c*/ 	.word	index@(_Z21sum_of_squares_kernelPKfPfi)
        /*0020*/ 	.word	0x00000000
.L_5:


//--------------------- .nv.compat                --------------------------
	.section	.nv.compat,"",@"SHT_CUDA_COMPAT_INFO"
	.align	4
        /*0000*/ 	.byte	0x02, 0x09, 0x00, 0x00, 0x02, 0x02, 0x01, 0x00, 0x02, 0x05, 0x05, 0x00, 0x03, 0x07, 0x01, 0x01
        /*0010*/ 	.byte	0x02, 0x03, 0x00, 0x00, 0x02, 0x06, 0x01, 0x00, 0x04, 0x0b, 0x08, 0x00, 0x09, 0x00, 0x00, 0x00
        /*0020*/ 	.byte	0x00, 0x00, 0x00, 0x00


//--------------------- .nv.info._Z21sum_of_squares_kernelPKfPfi --------------------------
	.section	.nv.info._Z21sum_of_squares_kernelPKfPfi,"",@"SHT_CUDA_INFO"
	.sectionflags	@""
	.align	4


	//----- nvinfo : EIATTR_CUDA_API_VERSION
	.align		4
        /*0000*/ 	.byte	0x04, 0x37
        /*0002*/ 	.short	(.L_7 - .L_6)
.L_6:
        /*0004*/ 	.word	0x00000082


	//----- nvinfo : EIATTR_KPARAM_INFO
	.align		4
.L_7:
        /*0008*/ 	.byte	0x04, 0x17
        /*000a*/ 	.short	(.L_9 - .L_8)
.L_8:
        /*000c*/ 	.word	0x00000000
        /*0010*/ 	.short	0x0002
        /*0012*/ 	.short	0x0010
        /*0014*/ 	.byte	0x00, 0xf0, 0x11, 0x00


	//----- nvinfo : EIATTR_KPARAM_INFO
	.align		4
.L_9:
        /*0018*/ 	.byte	0x04, 0x17
        /*001a*/ 	.short	(.L_11 - .L_10)
.L_10:
        /*001c*/ 	.word	0x00000000
        /*0020*/ 	.short	0x0001
        /*0022*/ 	.short	0x0008
        /*0024*/ 	.byte	0x00, 0xf5, 0x21, 0x00


	//----- nvinfo : EIATTR_KPARAM_INFO
	.align		4
.L_11:
        /*0028*/ 	.byte	0x04, 0x17
        /*002a*/ 	.short	(.L_13 - .L_12)
.L_12:
        /*002c*/ 	.word	0x00000000
        /*0030*/ 	.short	0x0000
        /*0032*/ 	.short	0x0000
        /*0034*/ 	.byte	0x00, 0xf5, 0x21, 0x00


	//----- nvinfo : EIATTR_SPARSE_MMA_MASK
	.align		4
.L_13:
        /*0038*/ 	.byte	0x03, 0x50
        /*003a*/ 	.short	0x0000


	//----- nvinfo : EIATTR_MAXREG_COUNT
	.align		4
        /*003c*/ 	.byte	0x03, 0x1b
        /*003e*/ 	.short	0x00ff


	//----- nvinfo : EIATTR_MERCURY_ISA_VERSION
	.align		4
        /*0040*/ 	.byte	0x03, 0x5f
        /*0042*/ 	.short	0x0101


	//----- nvinfo : EIATTR_VRC_CTA_INIT_COUNT
	.align		4
        /*0044*/ 	.byte	0x02, 0x4a
	.zero		1
	.zero		1


	//----- nvinfo : EIATTR_EXIT_INSTR_OFFSETS
	.align		4
        /*0048*/ 	.byte	0x04, 0x1c
        /*004a*/ 	.short	(.L_15 - .L_14)


	//   ....[0]....
.L_14:
        /*004c*/ 	.word	0x00000100


	//   ....[1]....
        /*0050*/ 	.word	0x00000140


	//----- nvinfo : EIATTR_CRS_STACK_SIZE
	.align		4
.L_15:
        /*0054*/ 	.byte	0x04, 0x1e
        /*0056*/ 	.short	(.L_17 - .L_16)
.L_16:
        /*0058*/ 	.word	0x00000000


	//----- nvinfo : EIATTR_CBANK_PARAM_SIZE
	.align		4
.L_17:
        /*005c*/ 	.byte	0x03, 0x19
        /*005e*/ 	.short	0x0014


	//----- nvinfo : EIATTR_PARAM_CBANK
	.align		4
        /*0060*/ 	.byte	0x04, 0x0a
        /*0062*/ 	.short	(.L_19 - .L_18)
	.align		4
.L_18:
        /*0064*/ 	.word	index@(.nv.constant0._Z21sum_of_squares_kernelPKfPfi)
        /*0068*/ 	.short	0x0380
        /*006a*/ 	.short	0x0014


	//----- nvinfo : EIATTR_SW_WAR
	.align		4
.L_19:
        /*006c*/ 	.byte	0x04, 0x36
        /*006e*/ 	.short	(.L_21 - .L_20)
.L_20:
        /*0070*/ 	.word	0x00000008
.L_21:


//--------------------- .nv.callgraph             --------------------------
	.section	.nv.callgraph,"",@"SHT_CUDA_CALLGRAPH"
	.align	4
	.sectionentsize	8
	.align		4
        /*0000*/ 	.word	0x00000000
	.align		4
        /*0004*/ 	.word	0xffffffff
	.align		4
        /*0008*/ 	.word	0x00000000
	.align		4
        /*000c*/ 	.word	0xfffffffe
	.align		4
        /*0010*/ 	.word	0x00000000
	.align		4
        /*0014*/ 	.word	0xfffffffd
	.align		4
        /*0018*/ 	.word	0x00000000
	.align		4
        /*001c*/ 	.word	0xfffffffc


//--------------------- .text._Z21sum_of_squares_kernelPKfPfi --------------------------
	.section	.text._Z21sum_of_squares_kernelPKfPfi,"ax",@progbits
	.align	128
        .global         _Z21sum_of_squares_kernelPKfPfi
        .type           _Z21sum_of_squares_kernelPKfPfi,@function
        .size           _Z21sum_of_squares_kernelPKfPfi,(.L_x_2 - _Z21sum_of_squares_kernelPKfPfi)
        .other          _Z21sum_of_squares_kernelPKfPfi,@"STO_CUDA_ENTRY STV_DEFAULT"
_Z21sum_of_squares_kernelPKfPfi:
.text._Z21sum_of_squares_kernelPKfPfi:
[----:B------:R-:W-:Y:S01]  /*0000*/  LDC R1, c[0x0][0x37c] ;  /* 0x0000df00ff017b82 */ /* 0x000fe20000000800 */
[----:B------:R-:W0:Y:S07]  /*0010*/  S2R R0, SR_TID.X ;  /* 0x0000000000007919 */ /* 0x000e2e0000002100 */
[----:B------:R-:W0:Y:S01]  /*0020*/  S2UR UR4, SR_CTAID.X ;  /* 0x00000000000479c3 */ /* 0x000e220000002500 */
[----:B------:R-:W1:Y:S07]  /*0030*/  LDCU UR5, c[0x0][0x390] ;  /* 0x00007200ff0577ac */ /* 0x000e6e0008000800 */
[----:B------:R-:W0:Y:S02]  /*0040*/  LDC R7, c[0x0][0x360] ;  /* 0x0000d800ff077b82 */ /* 0x000e240000000800 */
[----:B0-----:R-:W-:-:S05]  /*0050*/  IMAD R7, R7, UR4, R0 ;  /* 0x0000000407077c24 */ /* 0x001fca000f8e0200 */
[----:B-1----:R-:W-:Y:S01]  /*0060*/  ISETP.GE.AND P0, PT, R7, UR5, PT ;  /* 0x0000000507007c0c */ /* 0x002fe2000bf06270 */
[----:B------:R-:W0:-:S12]  /*0070*/  LDCU.64 UR4, c[0x0][0x358] ;  /* 0x00006b00ff0477ac */ /* 0x000e180008000a00 */
[----:B------:R-:W-:Y:S05]  /*0080*/  @P0 BRA `(.L_x_0) ;  /* 0x0000000000200947 */ /* 0x000fea0003800000 */
[----:B------:R-:W1:Y:S08]  /*0090*/  LDC.64 R2, c[0x0][0x380] ;  /* 0x0000e000ff027b82 */ /* 0x000e700000000a00 */
[----:B------:R-:W2:Y:S01]  /*00a0*/  LDC.64 R4, c[0x0][0x388] ;  /* 0x0000e200ff047b82 */ /* 0x000ea20000000a00 */
[----:B-1----:R-:W-:-:S06]  /*00b0*/  IMAD.WIDE R2, R7, 0x4, R2 ;  /* 0x0000000407027825 */ /* 0x002fcc00078e0202 */
[----:B0-----:R-:W3:Y:S01]  /*00c0*/  LDG.E R2, desc[UR4][R2.64] ;  /* 0x0000000402027981 */ /* 0x001ee2000c1e1900 */
[----:B--2---:R-:W-:-:S04]  /*00d0*/  IMAD.WIDE R4, R7, 0x4, R4 ;  /* 0x0000000407047825 */ /* 0x004fc800078e0204 */
[----:B---3--:R-:W-:-:S05]  /*00e0*/  FMUL R7, R2, R2 ;  /* 0x0000000202077220 */ /* 0x008fca0000400000 */
[----:B------:R-:W-:Y:S01]  /*00f0*/  STG.E desc[UR4][R4.64], R7 ;  /* 0x0000000704007986 */ /* 0x000fe2000c101904 */
[----:B------:R-:W-:Y:S05]  /*0100*/  EXIT ;  /* 0x000000000000794d */ /* 0x000fea0003800000 */
.L_x_0:
[----:B------:R-:W1:Y:S02]  /*0110*/  LDC.64 R2, c[0x0][0x388] ;  /* 0x0000e200ff027b82 */ /* 0x000e640000000a00 */
[----:B-1----:R-:W-:-:S05]  /*0120*/  IMAD.WIDE R2, R7, 0x4, R2 ;  /* 0x0000000407027825 */ /* 0x002fca00078e0202 */
[----:B0-----:R-:W-:Y:S01]  /*0130*/  STG.E desc[UR4][R2.64], RZ ;  /* 0x000000ff02007986 */ /* 0x001fe2000c101904 */
[----:B------:R-:W-:Y:S05]  /*0140*/  EXIT ;  /* 0x000000000000794d */ /* 0x000fea0003800000 */
.L_x_1:
[----:B------:R-:W-:-:S00]  /*0150*/  BRA `(.L_x_1) ;  /* 0xfffffffc00fc7947 */ /* 0x000fc0000383ffff */
[----:B------:R-:W-:-:S00]  /*0160*/  NOP ;  /* 0x0000000000007918 */ /* 0x000fc00000000000 */
        /* <DEDUP_REMOVED lines=9> */
.L_x_2:


//--------------------- .nv.shared.reserved.0     --------------------------
	.section	.nv.shared.reserved.0,"aw",@nobits
	.weak		__nv_reservedSMEM_offset_0_alias
	.size		__nv_reservedSMEM_offset_0_alias, 0, 64
	.other		__nv_reservedSMEM_offset_0_alias,@"STO_CUDA_RESERVED_SHARED STV_DEFAULT"
__nv_reservedSMEM_offset_0_alias:
	.zero		0
	.zero		64


//--------------------- .nv.constant0._Z21sum_of_squares_kernelPKfPfi --------------------------
	.section	.nv.constant0._Z21sum_of_squares_kernelPKfPfi,"a",@progbits
	.sectionflags	@""
	.align	4
.nv.constant0._Z21sum_of_squares_kernelPKfPfi:
	.zero		916


//--------------------- SYMBOLS --------------------------

	.type		.nv.reservedSmem.offset0,@object
	.size		.nv.reservedSmem.offset0,0x4
